//
// Generated by NVIDIA NVVM Compiler
//
// Compiler Build ID: CL-36424714
// Cuda compilation tools, release 13.0, V13.0.88
// Based on NVVM 20.0.0
//

.version 9.0
.target sm_100
.address_size 64

	// .globl	_Z16sharedABMultiplyPfS_S_ii
.extern .shared .align 16 .b8 aTile[];

.visible .entry _Z16sharedABMultiplyPfS_S_ii(
	.param .u64 .ptr .align 1 _Z16sharedABMultiplyPfS_S_ii_param_0,
	.param .u64 .ptr .align 1 _Z16sharedABMultiplyPfS_S_ii_param_1,
	.param .u64 .ptr .align 1 _Z16sharedABMultiplyPfS_S_ii_param_2,
	.param .u32 _Z16sharedABMultiplyPfS_S_ii_param_3,
	.param .u32 _Z16sharedABMultiplyPfS_S_ii_param_4
)
{
	.reg .pred 	%p<11>;
	.reg .b32 	%r<101>;
	.reg .b32 	%f<73>;
	.reg .b64 	%rd<14>;

	ld.param.u64 	%rd3, [_Z16sharedABMultiplyPfS_S_ii_param_0];
	ld.param.u64 	%rd4, [_Z16sharedABMultiplyPfS_S_ii_param_1];
	ld.param.u32 	%r34, [_Z16sharedABMultiplyPfS_S_ii_param_3];
	ld.param.u32 	%r35, [_Z16sharedABMultiplyPfS_S_ii_param_4];
	div.s32 	%r1, %r34, %r35;
	setp.lt.s32 	%p1, %r1, 1;
	mov.f32 	%f71, 0f00000000;
	@%p1 bra 	$L__BB0_15;
	mul.lo.s32 	%r38, %r35, %r35;
	shl.b32 	%r39, %r38, 2;
	mov.u32 	%r40, aTile;
	add.s32 	%r2, %r40, %r39;
	mov.u32 	%r41, %ctaid.y;
	mov.u32 	%r42, %ntid.y;
	mov.u32 	%r3, %tid.y;
	mad.lo.s32 	%r99, %r41, %r42, %r3;
	mov.u32 	%r5, %ntid.x;
	mov.u32 	%r6, %tid.x;
	mad.lo.s32 	%r7, %r34, %r99, %r6;
	mul.lo.s32 	%r8, %r35, %r3;
	and.b32  	%r9, %r35, 7;
	and.b32  	%r10, %r35, 3;
	and.b32  	%r11, %r35, 2147483640;
	and.b32  	%r12, %r35, 1;
	neg.s32 	%r13, %r11;
	shl.b32 	%r43, %r6, 2;
	add.s32 	%r44, %r39, %r43;
	add.s32 	%r14, %r40, %r44;
	shl.b32 	%r15, %r35, 5;
	shl.b32 	%r16, %r35, 2;
	cvta.to.global.u64 	%rd1, %rd3;
	cvta.to.global.u64 	%rd2, %rd4;
	mov.f32 	%f71, 0f00000000;
	mov.b32 	%r92, 0;
$L__BB0_2:
	setp.lt.s32 	%p2, %r35, 1;
	mad.lo.s32 	%r100, %r92, %r5, %r6;
	mul.lo.s32 	%r45, %r92, %r35;
	add.s32 	%r46, %r7, %r45;
	mul.wide.u32 	%rd6, %r46, 4;
	add.s64 	%rd7, %rd1, %rd6;
	ld.global.f32 	%f17, [%rd7];
	add.s32 	%r47, %r8, %r6;
	shl.b32 	%r48, %r47, 2;
	mov.u32 	%r49, aTile;
	add.s32 	%r50, %r49, %r48;
	st.shared.f32 	[%r50], %f17;
	add.s32 	%r51, %r45, %r3;
	mad.lo.s32 	%r52, %r51, %r34, %r100;
	mul.wide.u32 	%rd8, %r52, 4;
	add.s64 	%rd9, %rd2, %rd8;
	ld.global.f32 	%f18, [%rd9];
	add.s32 	%r53, %r2, %r48;
	st.shared.f32 	[%r53], %f18;
	bar.sync 	0;
	@%p2 bra 	$L__BB0_14;
	setp.lt.u32 	%p3, %r35, 8;
	mov.b32 	%r97, 0;
	@%p3 bra 	$L__BB0_6;
	shl.b32 	%r55, %r8, 2;
	add.s32 	%r57, %r55, %r49;
	add.s32 	%r93, %r57, 16;
	mov.u32 	%r94, %r14;
	mov.u32 	%r95, %r13;
$L__BB0_5:
	.pragma "nounroll";
	ld.shared.f32 	%f20, [%r93+-16];
	ld.shared.f32 	%f21, [%r94];
	fma.rn.f32 	%f22, %f20, %f21, %f71;
	ld.shared.f32 	%f23, [%r93+-12];
	add.s32 	%r58, %r94, %r16;
	ld.shared.f32 	%f24, [%r58];
	fma.rn.f32 	%f25, %f23, %f24, %f22;
	ld.shared.f32 	%f26, [%r93+-8];
	add.s32 	%r59, %r58, %r16;
	ld.shared.f32 	%f27, [%r59];
	fma.rn.f32 	%f28, %f26, %f27, %f25;
	ld.shared.f32 	%f29, [%r93+-4];
	add.s32 	%r60, %r59, %r16;
	ld.shared.f32 	%f30, [%r60];
	fma.rn.f32 	%f31, %f29, %f30, %f28;
	ld.shared.f32 	%f32, [%r93];
	add.s32 	%r61, %r60, %r16;
	ld.shared.f32 	%f33, [%r61];
	fma.rn.f32 	%f34, %f32, %f33, %f31;
	ld.shared.f32 	%f35, [%r93+4];
	add.s32 	%r62, %r61, %r16;
	ld.shared.f32 	%f36, [%r62];
	fma.rn.f32 	%f37, %f35, %f36, %f34;
	ld.shared.f32 	%f38, [%r93+8];
	add.s32 	%r63, %r62, %r16;
	ld.shared.f32 	%f39, [%r63];
	fma.rn.f32 	%f40, %f38, %f39, %f37;
	ld.shared.f32 	%f41, [%r93+12];
	add.s32 	%r64, %r63, %r16;
	ld.shared.f32 	%f42, [%r64];
	fma.rn.f32 	%f71, %f41, %f42, %f40;
	add.s32 	%r95, %r95, 8;
	add.s32 	%r94, %r94, %r15;
	add.s32 	%r93, %r93, 32;
	setp.ne.s32 	%p4, %r95, 0;
	mov.u32 	%r97, %r11;
	@%p4 bra 	$L__BB0_5;
$L__BB0_6:
	setp.eq.s32 	%p5, %r9, 0;
	@%p5 bra 	$L__BB0_14;
	add.s32 	%r65, %r9, -1;
	setp.lt.u32 	%p6, %r65, 3;
	@%p6 bra 	$L__BB0_9;
	add.s32 	%r66, %r97, %r8;
	shl.b32 	%r67, %r66, 2;
	mov.u32 	%r68, aTile;
	add.s32 	%r69, %r68, %r67;
	ld.shared.f32 	%f44, [%r69];
	mad.lo.s32 	%r70, %r97, %r35, %r6;
	shl.b32 	%r71, %r70, 2;
	add.s32 	%r72, %r2, %r71;
	ld.shared.f32 	%f45, [%r72];
	fma.rn.f32 	%f46, %f44, %f45, %f71;
	ld.shared.f32 	%f47, [%r69+4];
	add.s32 	%r73, %r72, %r16;
	ld.shared.f32 	%f48, [%r73];
	fma.rn.f32 	%f49, %f47, %f48, %f46;
	ld.shared.f32 	%f50, [%r69+8];
	add.s32 	%r74, %r73, %r16;
	ld.shared.f32 	%f51, [%r74];
	fma.rn.f32 	%f52, %f50, %f51, %f49;
	ld.shared.f32 	%f53, [%r69+12];
	add.s32 	%r75, %r74, %r16;
	ld.shared.f32 	%f54, [%r75];
	fma.rn.f32 	%f71, %f53, %f54, %f52;
	add.s32 	%r97, %r97, 4;
$L__BB0_9:
	setp.eq.s32 	%p7, %r10, 0;
	@%p7 bra 	$L__BB0_14;
	setp.eq.s32 	%p8, %r10, 1;
	@%p8 bra 	$L__BB0_12;
	add.s32 	%r76, %r97, %r8;
	shl.b32 	%r77, %r76, 2;
	mov.u32 	%r78, aTile;
	add.s32 	%r79, %r78, %r77;
	ld.shared.f32 	%f56, [%r79];
	mad.lo.s32 	%r80, %r97, %r35, %r6;
	shl.b32 	%r81, %r80, 2;
	add.s32 	%r82, %r2, %r81;
	ld.shared.f32 	%f57, [%r82];
	fma.rn.f32 	%f58, %f56, %f57, %f71;
	ld.shared.f32 	%f59, [%r79+4];
	add.s32 	%r83, %r82, %r16;
	ld.shared.f32 	%f60, [%r83];
	fma.rn.f32 	%f71, %f59, %f60, %f58;
	add.s32 	%r97, %r97, 2;
$L__BB0_12:
	setp.eq.s32 	%p9, %r12, 0;
	@%p9 bra 	$L__BB0_14;
	add.s32 	%r84, %r97, %r8;
	shl.b32 	%r85, %r84, 2;
	mov.u32 	%r86, aTile;
	add.s32 	%r87, %r86, %r85;
	ld.shared.f32 	%f61, [%r87];
	mad.lo.s32 	%r88, %r97, %r35, %r6;
	shl.b32 	%r89, %r88, 2;
	add.s32 	%r90, %r2, %r89;
	ld.shared.f32 	%f62, [%r90];
	fma.rn.f32 	%f71, %f61, %f62, %f71;
$L__BB0_14:
	add.s32 	%r92, %r92, 1;
	setp.ne.s32 	%p10, %r92, %r1;
	@%p10 bra 	$L__BB0_2;
$L__BB0_15:
	ld.param.u64 	%rd13, [_Z16sharedABMultiplyPfS_S_ii_param_2];
	cvta.to.global.u64 	%rd10, %rd13;
	mad.lo.s32 	%r91, %r99, %r34, %r100;
	mul.wide.s32 	%rd11, %r91, 4;
	add.s64 	%rd12, %rd10, %rd11;
	st.global.f32 	[%rd12], %f71;
	ret;

}


// ===== COMPILED SASS (sm_100) =====

	.target	sm_100

	.elftype	@"ET_EXEC"


//--------------------- .note.nv.tkinfo           --------------------------
	.section	.note.nv.tkinfo,"",@"SHT_NOTE"
	.sectionflags	@"SHF_NOTE_NV_TKINFO"
	.tkinfo
        /*0018*/ 	.word	0x00000002
        /*0030*/ 	.string	""
        /*0030*/ 	.string	"ptxas"
        /*0030*/ 	.string	"Cuda compilation tools, release 13.0, V13.0.88"
        /*0030*/ 	.string	"Build cuda_13.0.r13.0/compiler.36424714_0"
        /*0030*/ 	.string	"-arch sm_100 -m 64 "



//--------------------- .note.nv.cuinfo           --------------------------
	.section	.note.nv.cuinfo,"",@"SHT_NOTE"
	.sectionflags	@"SHF_NOTE_NV_CUINFO"
        /*0018*/ 	.short	0x0002
        /*001a*/ 	.short	0x0064
        /*001c*/ 	.short	0x0082
	.zero		2


//--------------------- .nv.info                  --------------------------
	.section	.nv.info,"",@"SHT_CUDA_INFO"
	.align	4


	//----- nvinfo : EIATTR_REGCOUNT
	.align		4
        /*0000*/ 	.byte	0x04, 0x2f
        /*0002*/ 	.short	(.L_1 - .L_0)
	.align		4
.L_0:
        /*0004*/ 	.word	index@(_Z16sharedABMultiplyPfS_S_ii)
        /*0008*/ 	.word	0x00000020


	//----- nvinfo : EIATTR_FRAME_SIZE
	.align		4
.L_1:
        /*000c*/ 	.byte	0x04, 0x11
        /*000e*/ 	.short	(.L_3 - .L_2)
	.align		4
.L_2:
        /*0010*/ 	.word	index@(_Z16sharedABMultiplyPfS_S_ii)
        /*0014*/ 	.word	0x00000000


	//----- nvinfo : EIATTR_MIN_STACK_SIZE
	.align		4
.L_3:
        /*0018*/ 	.byte	0x04, 0x12
        /*001a*/ 	.short	(.L_5 - .L_4)
	.align		4
.L_4:
        /*001c*/ 	.word	index@(_Z16sharedABMultiplyPfS_S_ii)
        /*0020*/ 	.word	0x00000000
.L_5:


//--------------------- .nv.compat                --------------------------
	.section	.nv.compat,"",@"SHT_CUDA_COMPAT_INFO"
	.align	4
        /*0000*/ 	.byte	0x02, 0x09, 0x00, 0x00, 0x02, 0x02, 0x01, 0x00, 0x02, 0x05, 0x05, 0x00, 0x03, 0x07, 0x01, 0x01
        /*0010*/ 	.byte	0x02, 0x03, 0x00, 0x00, 0x02, 0x06, 0x01, 0x00, 0x04, 0x0b, 0x08, 0x00, 0x09, 0x00, 0x00, 0x00
        /*0020*/ 	.byte	0x00, 0x00, 0x00, 0x00


//--------------------- .nv.info._Z16sharedABMultiplyPfS_S_ii --------------------------
	.section	.nv.info._Z16sharedABMultiplyPfS_S_ii,"",@"SHT_CUDA_INFO"
	.sectionflags	@""
	.align	4


	//----- nvinfo : EIATTR_CUDA_API_VERSION
	.align		4
        /*0000*/ 	.byte	0x04, 0x37
        /*0002*/ 	.short	(.L_7 - .L_6)
.L_6:
        /*0004*/ 	.word	0x00000082


	//----- nvinfo : EIATTR_KPARAM_INFO
	.align		4
.L_7:
        /*0008*/ 	.byte	0x04, 0x17
        /*000a*/ 	.short	(.L_9 - .L_8)
.L_8:
        /*000c*/ 	.word	0x00000000
        /*0010*/ 	.short	0x0004
        /*0012*/ 	.short	0x001c
        /*0014*/ 	.byte	0x00, 0xf0, 0x11, 0x00


	//----- nvinfo : EIATTR_KPARAM_INFO
	.align		4
.L_9:
        /*0018*/ 	.byte	0x04, 0x17
        /*001a*/ 	.short	(.L_11 - .L_10)
.L_10:
        /*001c*/ 	.word	0x00000000
        /*0020*/ 	.short	0x0003
        /*0022*/ 	.short	0x0018
        /*0024*/ 	.byte	0x00, 0xf0, 0x11, 0x00


	//----- nvinfo : EIATTR_KPARAM_INFO
	.align		4
.L_11:
        /*0028*/ 	.byte	0x04, 0x17
        /*002a*/ 	.short	(.L_13 - .L_12)
.L_12:
        /*002c*/ 	.word	0x00000000
        /*0030*/ 	.short	0x0002
        /*0032*/ 	.short	0x0010
        /*0034*/ 	.byte	0x00, 0xf5, 0x21, 0x00


	//----- nvinfo : EIATTR_KPARAM_INFO
	.align		4
.L_13:
        /*0038*/ 	.byte	0x04, 0x17
        /*003a*/ 	.short	(.L_15 - .L_14)
.L_14:
        /*003c*/ 	.word	0x00000000
        /*0040*/ 	.short	0x0001
        /*0042*/ 	.short	0x0008
        /*0044*/ 	.byte	0x00, 0xf5, 0x21, 0x00


	//----- nvinfo : EIATTR_KPARAM_INFO
	.align		4
.L_15:
        /*0048*/ 	.byte	0x04, 0x17
        /*004a*/ 	.short	(.L_17 - .L_16)
.L_16:
        /*004c*/ 	.word	0x00000000
        /*0050*/ 	.short	0x0000
        /*0052*/ 	.short	0x0000
        /*0054*/ 	.byte	0x00, 0xf5, 0x21, 0x00


	//----- nvinfo : EIATTR_SPARSE_MMA_MASK
	.align		4
.L_17:
        /*0058*/ 	.byte	0x03, 0x50
        /*005a*/ 	.short	0x0000


	//----- nvinfo : EIATTR_MAXREG_COUNT
	.align		4
        /*005c*/ 	.byte	0x03, 0x1b
        /*005e*/ 	.short	0x00ff


	//----- nvinfo : EIATTR_NUM_BARRIERS
	.align		4
        /*0060*/ 	.byte	0x02, 0x4c
        /*0062*/ 	.byte	0x01
	.zero		1


	//----- nvinfo : EIATTR_MERCURY_ISA_VERSION
	.align		4
        /*0064*/ 	.byte	0x03, 0x5f
        /*0066*/ 	.short	0x0101


	//----- nvinfo : EIATTR_VRC_CTA_INIT_COUNT
	.align		4
        /*0068*/ 	.byte	0x02, 0x4a
	.zero		1
	.zero		1


	//----- nvinfo : EIATTR_EXIT_INSTR_OFFSETS
	.align		4
        /*006c*/ 	.byte	0x04, 0x1c
        /*006e*/ 	.short	(.L_19 - .L_18)


	//   ....[0]....
.L_18:
        /*0070*/ 	.word	0x00000ae0


	//----- nvinfo : EIATTR_CBANK_PARAM_SIZE
	.align		4
.L_19:
        /*0074*/ 	.byte	0x03, 0x19
        /*0076*/ 	.short	0x0020


	//----- nvinfo : EIATTR_PARAM_CBANK
	.align		4
        /*0078*/ 	.byte	0x04, 0x0a
        /*007a*/ 	.short	(.L_21 - .L_20)
	.align		4
.L_20:
        /*007c*/ 	.word	index@(.nv.constant0._Z16sharedABMultiplyPfS_S_ii)
        /*0080*/ 	.short	0x0380
        /*0082*/ 	.short	0x0020


	//----- nvinfo : EIATTR_SW_WAR
	.align		4
.L_21:
        /*0084*/ 	.byte	0x04, 0x36
        /*0086*/ 	.short	(.L_23 - .L_22)
.L_22:
        /*0088*/ 	.word	0x00000008
.L_23:


//--------------------- .nv.callgraph             --------------------------
	.section	.nv.callgraph,"",@"SHT_CUDA_CALLGRAPH"
	.align	4
	.sectionentsize	8
	.align		4
        /*0000*/ 	.word	0x00000000
	.align		4
        /*0004*/ 	.word	0xffffffff
	.align		4
        /*0008*/ 	.word	0x00000000
	.align		4
        /*000c*/ 	.word	0xfffffffe
	.align		4
        /*0010*/ 	.word	0x00000000
	.align		4
        /*0014*/ 	.word	0xfffffffd
	.align		4
        /*0018*/ 	.word	0x00000000
	.align		4
        /*001c*/ 	.word	0xfffffffc


//--------------------- .text._Z16sharedABMultiplyPfS_S_ii --------------------------
	.section	.text._Z16sharedABMultiplyPfS_S_ii,"ax",@progbits
	.align	128
        .global         _Z16sharedABMultiplyPfS_S_ii
        .type           _Z16sharedABMultiplyPfS_S_ii,@function
        .size           _Z16sharedABMultiplyPfS_S_ii,(.L_x_8 - _Z16sharedABMultiplyPfS_S_ii)
        .other          _Z16sharedABMultiplyPfS_S_ii,@"STO_CUDA_ENTRY STV_DEFAULT"
_Z16sharedABMultiplyPfS_S_ii:
.text._Z16sharedABMultiplyPfS_S_ii:
[----:B------:R-:W-:Y:S08]  /*0000*/  LDC R1, c[0x0][0x37c] ;  /* 0x0000df00ff017b82 */ /* 0x000ff00000000800 */
[----:B------:R-:W0:Y:S01]  /*0010*/  LDC.64 R2, c[0x0][0x398] ;  /* 0x0000e600ff027b82 */ /* 0x000e220000000a00 */
[----:B------:R-:W1:Y:S01]  /*0020*/  LDCU.64 UR8, c[0x0][0x358] ;  /* 0x00006b00ff0877ac */ /* 0x000e620008000a00 */
[----:B------:R-:W-:-:S02]  /*0030*/  MOV R11, RZ ;  /* 0x000000ff000b7202 */ /* 0x000fc40000000f00 */
[----:B0-----:R-:W-:-:S04]  /*0040*/  IABS R7, R3 ;  /* 0x0000000300077213 */ /* 0x001fc80000000000 */
[----:B------:R-:W0:Y:S08]  /*0050*/  I2F.RP R0, R7 ;  /* 0x0000000700007306 */ /* 0x000e300000209400 */
[----:B0-----:R-:W0:Y:S02]  /*0060*/  MUFU.RCP R0, R0 ;  /* 0x0000000000007308 */ /* 0x001e240000001000 */
[----:B0-----:R-:W-:-:S06]  /*0070*/  IADD3 R4, PT, PT, R0, 0xffffffe, RZ ;  /* 0x0ffffffe00047810 */ /* 0x001fcc0007ffe0ff */
[----:B------:R0:W2:Y:S02]  /*0080*/  F2I.FTZ.U32.TRUNC.NTZ R5, R4 ;  /* 0x0000000400057305 */ /* 0x0000a4000021f000 */
[----:B0-----:R-:W-:Y:S02]  /*0090*/  HFMA2 R4, -RZ, RZ, 0, 0 ;  /* 0x00000000ff047431 */ /* 0x001fe400000001ff */
[----:B--2---:R-:W-:-:S04]  /*00a0*/  IMAD.MOV R6, RZ, RZ, -R5 ;  /* 0x000000ffff067224 */ /* 0x004fc800078e0a05 */
[----:B------:R-:W-:Y:S01]  /*00b0*/  IMAD R9, R6, R7, RZ ;  /* 0x0000000706097224 */ /* 0x000fe200078e02ff */
[----:B------:R-:W-:-:S03]  /*00c0*/  IABS R6, R2 ;  /* 0x0000000200067213 */ /* 0x000fc60000000000 */
[----:B------:R-:W-:-:S06]  /*00d0*/  IMAD.HI.U32 R5, R5, R9, R4 ;  /* 0x0000000905057227 */ /* 0x000fcc00078e0004 */
[----:B------:R-:W-:-:S04]  /*00e0*/  IMAD.HI.U32 R0, R5, R6, RZ ;  /* 0x0000000605007227 */ /* 0x000fc800078e00ff */
[----:B------:R-:W-:-:S04]  /*00f0*/  IMAD.MOV R5, RZ, RZ, -R0 ;  /* 0x000000ffff057224 */ /* 0x000fc800078e0a00 */
[----:B------:R-:W-:-:S05]  /*0100*/  IMAD R4, R7, R5, R6 ;  /* 0x0000000507047224 */ /* 0x000fca00078e0206 */
[----:B------:R-:W-:-:S13]  /*0110*/  ISETP.GT.U32.AND P2, PT, R7, R4, PT ;  /* 0x000000040700720c */ /* 0x000fda0003f44070 */
[-C--:B------:R-:W-:Y:S01]  /*0120*/  @!P2 IADD3 R4, PT, PT, R4, -R7.reuse, RZ ;  /* 0x800000070404a210 */ /* 0x080fe20007ffe0ff */
[----:B------:R-:W-:Y:S01]  /*0130*/  @!P2 VIADD R0, R0, 0x1 ;  /* 0x000000010000a836 */ /* 0x000fe20000000000 */
[----:B------:R-:W-:Y:S02]  /*0140*/  ISETP.NE.AND P2, PT, R3, RZ, PT ;  /* 0x000000ff0300720c */ /* 0x000fe40003f45270 */
[----:B------:R-:W-:Y:S02]  /*0150*/  ISETP.GE.U32.AND P0, PT, R4, R7, PT ;  /* 0x000000070400720c */ /* 0x000fe40003f06070 */
[----:B------:R-:W-:-:S04]  /*0160*/  LOP3.LUT R4, R2, R3, RZ, 0x3c, !PT ;  /* 0x0000000302047212 */ /* 0x000fc800078e3cff */
[----:B------:R-:W-:-:S07]  /*0170*/  ISETP.GE.AND P1, PT, R4, RZ, PT ;  /* 0x000000ff0400720c */ /* 0x000fce0003f26270 */
[----:B------:R-:W-:-:S06]  /*0180*/  @P0 IADD3 R0, PT, PT, R0, 0x1, RZ ;  /* 0x0000000100000810 */ /* 0x000fcc0007ffe0ff */
[----:B------:R-:W-:Y:S01]  /*0190*/  @!P1 IMAD.MOV R0, RZ, RZ, -R0 ;  /* 0x000000ffff009224 */ /* 0x000fe200078e0a00 */
[----:B------:R-:W-:-:S04]  /*01a0*/  @!P2 LOP3.LUT R0, RZ, R3, RZ, 0x33, !PT ;  /* 0x00000003ff00a212 */ /* 0x000fc800078e33ff */
[----:B------:R-:W-:-:S13]  /*01b0*/  ISETP.GE.AND P0, PT, R0, 0x1, PT ;  /* 0x000000010000780c */ /* 0x000fda0003f06270 */
[----:B-1----:R-:W-:Y:S05]  /*01c0*/  @!P0 BRA `(.L_x_0) ;  /* 0x0000000800348947 */ /* 0x002fea0003800000 */
[----:B------:R-:W0:Y:S01]  /*01d0*/  S2R R8, SR_TID.Y ;  /* 0x0000000000087919 */ /* 0x000e220000002200 */
[----:B------:R-:W1:Y:S01]  /*01e0*/  S2UR UR4, SR_CTAID.Y ;  /* 0x00000000000479c3 */ /* 0x000e620000002600 */
[C---:B------:R-:W-:Y:S01]  /*01f0*/  IMAD R4, R3.reuse, R3, RZ ;  /* 0x0000000303047224 */ /* 0x040fe200078e02ff */
[C---:B------:R-:W-:Y:S01]  /*0200*/  LOP3.LUT R20, R3.reuse, 0x7, RZ, 0xc0, !PT ;  /* 0x0000000703147812 */ /* 0x040fe200078ec0ff */
[----:B------:R-:W2:Y:S01]  /*0210*/  S2R R10, SR_TID.X ;  /* 0x00000000000a7919 */ /* 0x000ea20000002100 */
[C---:B------:R-:W-:Y:S02]  /*0220*/  LOP3.LUT R21, R3.reuse, 0x3, RZ, 0xc0, !PT ;  /* 0x0000000303157812 */ /* 0x040fe400078ec0ff */
[----:B------:R-:W-:Y:S02]  /*0230*/  LOP3.LUT R9, R3, 0x7ffffff8, RZ, 0xc0, !PT ;  /* 0x7ffffff803097812 */ /* 0x000fe400078ec0ff */
[----:B------:R-:W1:Y:S01]  /*0240*/  LDC R15, c[0x0][0x364] ;  /* 0x0000d900ff0f7b82 */ /* 0x000e620000000800 */
[----:B------:R-:W-:Y:S01]  /*0250*/  MOV R11, RZ ;  /* 0x000000ff000b7202 */ /* 0x000fe20000000f00 */
[----:B------:R-:W3:Y:S01]  /*0260*/  LDCU UR6, c[0x0][0x360] ;  /* 0x00006c00ff0677ac */ /* 0x000ee20008000800 */
[----:B------:R-:W-:Y:S01]  /*0270*/  MOV R17, RZ ;  /* 0x000000ff00117202 */ /* 0x000fe20000000f00 */
[----:B------:R-:W-:-:S04]  /*0280*/  IMAD.MOV R14, RZ, RZ, -R9 ;  /* 0x000000ffff0e7224 */ /* 0x000fc800078e0a09 */
[----:B------:R-:W4:Y:S01]  /*0290*/  S2UR UR5, SR_CgaCtaId ;  /* 0x00000000000579c3 */ /* 0x000f220000008800 */
[----:B0-----:R-:W-:Y:S02]  /*02a0*/  IMAD R13, R8, R3, RZ ;  /* 0x00000003080d7224 */ /* 0x001fe400078e02ff */
[----:B-1----:R-:W-:Y:S01]  /*02b0*/  IMAD R15, R15, UR4, R8 ;  /* 0x000000040f0f7c24 */ /* 0x002fe2000f8e0208 */
[----:B------:R-:W-:Y:S01]  /*02c0*/  UMOV UR4, 0x400 ;  /* 0x0000040000047882 */ /* 0x000fe20000000000 */
[----:B------:R-:W-:Y:S02]  /*02d0*/  IMAD.SHL.U32 R3, R4, 0x4, RZ ;  /* 0x0000000404037824 */ /* 0x000fe400078e00ff */
[----:B--2---:R-:W-:Y:S02]  /*02e0*/  IMAD R12, R15, R2, R10 ;  /* 0x000000020f0c7224 */ /* 0x004fe400078e020a */
[----:B------:R-:W-:Y:S01]  /*02f0*/  IMAD R18, R10, 0x4, R3 ;  /* 0x000000040a127824 */ /* 0x000fe200078e0203 */
[----:B----4-:R-:W-:-:S06]  /*0300*/  ULEA UR4, UR5, UR4, 0x18 ;  /* 0x0000000405047291 */ /* 0x010fcc000f8ec0ff */
[----:B------:R-:W-:Y:S01]  /*0310*/  IADD3 R16, PT, PT, R3, UR4, RZ ;  /* 0x0000000403107c10 */ /* 0x000fe2000fffe0ff */
[----:B---3--:R-:W-:-:S07]  /*0320*/  VIADD R18, R18, UR4 ;  /* 0x0000000412127c36 */ /* 0x008fce0008000000 */
.L_x_6:
[----:B0-----:R-:W0:Y:S01]  /*0330*/  LDC.64 R2, c[0x0][0x398] ;  /* 0x0000e600ff027b82 */ /* 0x001e220000000a00 */
[----:B------:R-:W-:-:S07]  /*0340*/  IMAD R19, R17, UR6, R10 ;  /* 0x0000000611137c24 */ /* 0x000fce000f8e020a */
[----:B------:R-:W1:Y:S08]  /*0350*/  LDC.64 R6, c[0x0][0x380] ;  /* 0x0000e000ff067b82 */ /* 0x000e700000000a00 */
[----:B------:R-:W2:Y:S01]  /*0360*/  LDC.64 R4, c[0x0][0x388] ;  /* 0x0000e200ff047b82 */ /* 0x000ea20000000a00 */
[CC--:B0-----:R-:W-:Y:S02]  /*0370*/  IMAD R22, R17.reuse, R3.reuse, R8 ;  /* 0x0000000311167224 */ /* 0x0c1fe400078e0208 */
[----:B------:R-:W-:-:S02]  /*0380*/  IMAD R23, R17, R3, R12 ;  /* 0x0000000311177224 */ /* 0x000fc400078e020c */
[----:B------:R-:W-:Y:S02]  /*0390*/  IMAD R25, R22, R2, R19 ;  /* 0x0000000216197224 */ /* 0x000fe400078e0213 */
[----:B-1----:R-:W-:-:S06]  /*03a0*/  IMAD.WIDE.U32 R6, R23, 0x4, R6 ;  /* 0x0000000417067825 */ /* 0x002fcc00078e0006 */
[----:B------:R-:W3:Y:S01]  /*03b0*/  LDG.E R6, desc[UR8][R6.64] ;  /* 0x0000000806067981 */ /* 0x000ee2000c1e1900 */
[----:B--2---:R-:W-:-:S06]  /*03c0*/  IMAD.WIDE.U32 R4, R25, 0x4, R4 ;  /* 0x0000000419047825 */ /* 0x004fcc00078e0004 */
[----:B------:R-:W2:Y:S01]  /*03d0*/  LDG.E R4, desc[UR8][R4.64] ;  /* 0x0000000804047981 */ /* 0x000ea2000c1e1900 */
[----:B------:R-:W0:Y:S01]  /*03e0*/  S2UR UR5, SR_CgaCtaId ;  /* 0x00000000000579c3 */ /* 0x000e220000008800 */
[----:B------:R-:W-:Y:S01]  /*03f0*/  UMOV UR4, 0x400 ;  /* 0x0000040000047882 */ /* 0x000fe20000000000 */
[----:B------:R-:W-:Y:S02]  /*0400*/  ISETP.GE.AND P1, PT, R3, 0x1, PT ;  /* 0x000000010300780c */ /* 0x000fe40003f26270 */
[----:B------:R-:W-:Y:S02]  /*0410*/  IADD3 R23, PT, PT, R13, R10, RZ ;  /* 0x0000000a0d177210 */ /* 0x000fe40007ffe0ff */
[----:B------:R-:W-:Y:S01]  /*0420*/  IADD3 R17, PT, PT, R17, 0x1, RZ ;  /* 0x0000000111117810 */ /* 0x000fe20007ffe0ff */
[----:B0-----:R-:W-:-:S06]  /*0430*/  ULEA UR4, UR5, UR4, 0x18 ;  /* 0x0000000405047291 */ /* 0x001fcc000f8ec0ff */
[C---:B------:R-:W-:Y:S01]  /*0440*/  LEA R25, R23.reuse, UR4, 0x2 ;  /* 0x0000000417197c11 */ /* 0x040fe2000f8e10ff */
[----:B------:R-:W-:Y:S01]  /*0450*/  IMAD R23, R23, 0x4, R16 ;  /* 0x0000000417177824 */ /* 0x000fe200078e0210 */
[----:B------:R-:W-:-:S03]  /*0460*/  ISETP.NE.AND P0, PT, R17, R0, PT ;  /* 0x000000001100720c */ /* 0x000fc60003f05270 */
[----:B---3--:R0:W-:Y:S04]  /*0470*/  STS [R25], R6 ;  /* 0x0000000619007388 */ /* 0x0081e80000000800 */
[----:B--2---:R0:W-:Y:S01]  /*0480*/  STS [R23], R4 ;  /* 0x0000000417007388 */ /* 0x0041e20000000800 */
[----:B------:R-:W-:Y:S06]  /*0490*/  BAR.SYNC.DEFER_BLOCKING 0x0 ;  /* 0x0000000000007b1d */ /* 0x000fec0000010000 */
[----:B------:R-:W-:Y:S05]  /*04a0*/  @!P1 BRA `(.L_x_1) ;  /* 0x0000000400789947 */ /* 0x000fea0003800000 */
[----:B------:R-:W-:Y:S01]  /*04b0*/  ISETP.GE.U32.AND P1, PT, R3, 0x8, PT ;  /* 0x000000080300780c */ /* 0x000fe20003f26070 */
[----:B0-----:R-:W-:-:S12]  /*04c0*/  IMAD.MOV.U32 R4, RZ, RZ, RZ ;  /* 0x000000ffff047224 */ /* 0x001fd800078e00ff */
[----:B------:R-:W-:Y:S05]  /*04d0*/  @!P1 BRA `(.L_x_2) ;  /* 0x0000000000a49947 */ /* 0x000fea0003800000 */
[----:B------:R-:W-:Y:S01]  /*04e0*/  LEA R4, R13, UR4, 0x2 ;  /* 0x000000040d047c11 */ /* 0x000fe2000f8e10ff */
[----:B------:R-:W-:Y:S01]  /*04f0*/  IMAD.MOV.U32 R5, RZ, RZ, R14 ;  /* 0x000000ffff057224 */ /* 0x000fe200078e000e */
[----:B------:R-:W-:Y:S02]  /*0500*/  MOV R6, R18 ;  /* 0x0000001200067202 */ /* 0x000fe40000000f00 */
[----:B------:R-:W-:-:S07]  /*0510*/  IADD3 R4, PT, PT, R4, 0x10, RZ ;  /* 0x0000001004047810 */ /* 0x000fce0007ffe0ff */
.L_x_3:
[----:B------:R-:W-:Y:S01]  /*0520*/  LDS R24, [R4+-0x10] ;  /* 0xfffff00004187984 */ /* 0x000fe20000000800 */
[----:B------:R-:W-:Y:S01]  /*0530*/  IMAD R28, R3, 0x4, R6 ;  /* 0x00000004031c7824 */ /* 0x000fe200078e0206 */
[----:B------:R-:W-:Y:S02]  /*0540*/  IADD3 R5, PT, PT, R5, 0x8, RZ ;  /* 0x0000000805057810 */ /* 0x000fe40007ffe0ff */
[----:B------:R0:W1:Y:S02]  /*0550*/  LDS R23, [R6] ;  /* 0x0000000006177984 */ /* 0x0000640000000800 */
[----:B------:R-:W-:Y:S02]  /*0560*/  LEA R25, R3, R28, 0x2 ;  /* 0x0000001c03197211 */ /* 0x000fe400078e10ff */
[----:B------:R-:W-:Y:S01]  /*0570*/  LDS R7, [R4+-0xc] ;  /* 0xfffff40004077984 */ /* 0x000fe20000000800 */
[----:B------:R-:W-:-:S03]  /*0580*/  ISETP.NE.AND P1, PT, R5, RZ, PT ;  /* 0x000000ff0500720c */ /* 0x000fc60003f25270 */
[----:B------:R-:W2:Y:S01]  /*0590*/  LDS R22, [R28] ;  /* 0x000000001c167984 */ /* 0x000ea20000000800 */
[C---:B0-----:R-:W-:Y:S01]  /*05a0*/  LEA R6, R3.reuse, R6, 0x5 ;  /* 0x0000000603067211 */ /* 0x041fe200078e28ff */
[----:B-1----:R-:W-:Y:S01]  /*05b0*/  FFMA R26, R24, R23, R11 ;  /* 0x00000017181a7223 */ /* 0x002fe2000000000b */
[C---:B------:R-:W-:Y:S01]  /*05c0*/  LEA R23, R3.reuse, R25, 0x2 ;  /* 0x0000001903177211 */ /* 0x040fe200078e10ff */
[----:B------:R-:W-:Y:S04]  /*05d0*/  LDS R11, [R4+-0x8] ;  /* 0xfffff800040b7984 */ /* 0x000fe80000000800 */
[----:B------:R0:W1:Y:S01]  /*05e0*/  LDS R24, [R25] ;  /* 0x0000000019187984 */ /* 0x0000620000000800 */
[----:B------:R-:W-:Y:S02]  /*05f0*/  IMAD R27, R3, 0x4, R23 ;  /* 0x00000004031b7824 */ /* 0x000fe400078e0217 */
[----:B--2---:R-:W-:-:S02]  /*0600*/  FFMA R26, R7, R22, R26 ;  /* 0x00000016071a7223 */ /* 0x004fc4000000001a */
[----:B------:R-:W-:Y:S01]  /*0610*/  LDS R7, [R4+-0x4] ;  /* 0xfffffc0004077984 */ /* 0x000fe20000000800 */
[----:B------:R-:W-:-:S03]  /*0620*/  LEA R28, R3, R27, 0x2 ;  /* 0x0000001b031c7211 */ /* 0x000fc600078e10ff */
[----:B------:R2:W3:Y:S01]  /*0630*/  LDS R22, [R23] ;  /* 0x0000000017167984 */ /* 0x0004e20000000800 */
[----:B0-----:R-:W-:-:S05]  /*0640*/  LEA R25, R3, R28, 0x2 ;  /* 0x0000001c03197211 */ /* 0x001fca00078e10ff */
[----:B--2---:R-:W-:Y:S02]  /*0650*/  IMAD R23, R3, 0x4, R25 ;  /* 0x0000000403177824 */ /* 0x004fe400078e0219 */
[----:B------:R-:W-:Y:S04]  /*0660*/  LDS R25, [R25] ;  /* 0x0000000019197984 */ /* 0x000fe80000000800 */
[----:B------:R-:W-:Y:S01]  /*0670*/  LDS R23, [R23] ;  /* 0x0000000017177984 */ /* 0x000fe20000000800 */
[----:B-1----:R-:W-:-:S03]  /*0680*/  FFMA R26, R11, R24, R26 ;  /* 0x000000180b1a7223 */ /* 0x002fc6000000001a */
[----:B------:R-:W-:Y:S04]  /*0690*/  LDS R11, [R4] ;  /* 0x00000000040b7984 */ /* 0x000fe80000000800 */
[----:B------:R-:W0:Y:S01]  /*06a0*/  LDS R24, [R27] ;  /* 0x000000001b187984 */ /* 0x000e220000000800 */
[----:B---3--:R-:W-:-:S03]  /*06b0*/  FFMA R26, R7, R22, R26 ;  /* 0x00000016071a7223 */ /* 0x008fc6000000001a */
[----:B------:R-:W-:Y:S04]  /*06c0*/  LDS R7, [R28] ;  /* 0x000000001c077984 */ /* 0x000fe80000000800 */
[----:B------:R-:W1:Y:S01]  /*06d0*/  LDS R22, [R4+0x4] ;  /* 0x0000040004167984 */ /* 0x000e620000000800 */
[----:B0-----:R-:W-:-:S03]  /*06e0*/  FFMA R11, R11, R24, R26 ;  /* 0x000000180b0b7223 */ /* 0x001fc6000000001a */
[----:B------:R-:W0:Y:S04]  /*06f0*/  LDS R24, [R4+0x8] ;  /* 0x0000080004187984 */ /* 0x000e280000000800 */
[----:B------:R2:W3:Y:S01]  /*0700*/  LDS R26, [R4+0xc] ;  /* 0x00000c00041a7984 */ /* 0x0004e20000000800 */
[----:B-1----:R-:W-:Y:S01]  /*0710*/  FFMA R7, R22, R7, R11 ;  /* 0x0000000716077223 */ /* 0x002fe2000000000b */
[----:B--2---:R-:W-:-:S03]  /*0720*/  VIADD R4, R4, 0x20 ;  /* 0x0000002004047836 */ /* 0x004fc60000000000 */
[----:B0-----:R-:W-:-:S04]  /*0730*/  FFMA R7, R24, R25, R7 ;  /* 0x0000001918077223 */ /* 0x001fc80000000007 */
[----:B---3--:R-:W-:Y:S01]  /*0740*/  FFMA R11, R26, R23, R7 ;  /* 0x000000171a0b7223 */ /* 0x008fe20000000007 */
[----:B------:R-:W-:Y:S06]  /*0750*/  @P1 BRA `(.L_x_3) ;  /* 0xfffffffc00701947 */ /* 0x000fec000383ffff */
[----:B------:R-:W-:-:S07]  /*0760*/  MOV R4, R9 ;  /* 0x0000000900047202 */ /* 0x000fce0000000f00 */
.L_x_2:
[----:B------:R-:W-:-:S13]  /*0770*/  ISETP.NE.AND P1, PT, R20, RZ, PT ;  /* 0x000000ff1400720c */ /* 0x000fda0003f25270 */
[----:B------:R-:W-:Y:S05]  /*0780*/  @!P1 BRA `(.L_x_1) ;  /* 0x0000000000c09947 */ /* 0x000fea0003800000 */
[----:B------:R-:W-:Y:S02]  /*0790*/  IADD3 R5, PT, PT, R20, -0x1, RZ ;  /* 0xffffffff14057810 */ /* 0x000fe40007ffe0ff */
[----:B------:R-:W-:Y:S02]  /*07a0*/  ISETP.NE.AND P2, PT, R21, RZ, PT ;  /* 0x000000ff1500720c */ /* 0x000fe40003f45270 */
[----:B------:R-:W-:-:S13]  /*07b0*/  ISETP.GE.U32.AND P1, PT, R5, 0x3, PT ;  /* 0x000000030500780c */ /* 0x000fda0003f26070 */
[----:B------:R-:W-:Y:S05]  /*07c0*/  @!P1 BRA `(.L_x_4) ;  /* 0x0000000000509947 */ /* 0x000fea0003800000 */
[C---:B------:R-:W-:Y:S02]  /*07d0*/  IMAD R7, R4.reuse, R3, R10 ;  /* 0x0000000304077224 */ /* 0x040fe400078e020a */
[----:B------:R-:W-:Y:S01]  /*07e0*/  IMAD.IADD R5, R13, 0x1, R4 ;  /* 0x000000010d057824 */ /* 0x000fe200078e0204 */
[----:B------:R-:W-:Y:S02]  /*07f0*/  IADD3 R4, PT, PT, R4, 0x4, RZ ;  /* 0x0000000404047810 */ /* 0x000fe40007ffe0ff */
[----:B------:R-:W-:Y:S02]  /*0800*/  LEA R28, R7, R16, 0x2 ;  /* 0x00000010071c7211 */ /* 0x000fe400078e10ff */
[----:B------:R-:W-:Y:S02]  /*0810*/  LEA R26, R5, UR4, 0x2 ;  /* 0x00000004051a7c11 */ /* 0x000fe4000f8e10ff */
[C---:B------:R-:W-:Y:S01]  /*0820*/  LEA R23, R3.reuse, R28, 0x2 ;  /* 0x0000001c03177211 */ /* 0x040fe200078e10ff */
[----:B------:R-:W-:Y:S04]  /*0830*/  LDS R25, [R28] ;  /* 0x000000001c197984 */ /* 0x000fe80000000800 */
[----:B------:R-:W0:Y:S01]  /*0840*/  LDS R24, [R26] ;  /* 0x000000001a187984 */ /* 0x000e220000000800 */
[----:B------:R-:W-:-:S03]  /*0850*/  IMAD R27, R3, 0x4, R23 ;  /* 0x00000004031b7824 */ /* 0x000fc600078e0217 */
[----:B------:R-:W-:Y:S02]  /*0860*/  LDS R6, [R26+0x4] ;  /* 0x000004001a067984 */ /* 0x000fe40000000800 */
[----:B------:R-:W-:Y:S02]  /*0870*/  LEA R29, R3, R27, 0x2 ;  /* 0x0000001b031d7211 */ /* 0x000fe400078e10ff */
[----:B------:R-:W1:Y:S04]  /*0880*/  LDS R23, [R23] ;  /* 0x0000000017177984 */ /* 0x000e680000000800 */
[----:B------:R-:W-:Y:S04]  /*0890*/  LDS R5, [R27] ;  /* 0x000000001b057984 */ /* 0x000fe80000000800 */
[----:B------:R-:W2:Y:S04]  /*08a0*/  LDS R22, [R26+0x8] ;  /* 0x000008001a167984 */ /* 0x000ea80000000800 */
[----:B------:R-:W-:Y:S04]  /*08b0*/  LDS R7, [R26+0xc] ;  /* 0x00000c001a077984 */ /* 0x000fe80000000800 */
[----:B------:R-:W3:Y:S01]  /*08c0*/  LDS R29, [R29] ;  /* 0x000000001d1d7984 */ /* 0x000ee20000000800 */
[----:B0-----:R-:W-:-:S04]  /*08d0*/  FFMA R25, R24, R25, R11 ;  /* 0x0000001918197223 */ /* 0x001fc8000000000b */
[----:B-1----:R-:W-:-:S04]  /*08e0*/  FFMA R25, R6, R23, R25 ;  /* 0x0000001706197223 */ /* 0x002fc80000000019 */
[----:B--2---:R-:W-:-:S04]  /*08f0*/  FFMA R22, R22, R5, R25 ;  /* 0x0000000516167223 */ /* 0x004fc80000000019 */
[----:B---3--:R-:W-:-:S07]  /*0900*/  FFMA R11, R7, R29, R22 ;  /* 0x0000001d070b7223 */ /* 0x008fce0000000016 */
.L_x_4:
[----:B------:R-:W-:Y:S05]  /*0910*/  @!P2 BRA `(.L_x_1) ;  /* 0x00000000005ca947 */ /* 0x000fea0003800000 */
[----:B------:R-:W-:Y:S02]  /*0920*/  ISETP.NE.AND P1, PT, R21, 0x1, PT ;  /* 0x000000011500780c */ /* 0x000fe40003f25270 */
[----:B------:R-:W-:-:S11]  /*0930*/  LOP3.LUT P2, RZ, R3, 0x1, RZ, 0xc0, !PT ;  /* 0x0000000103ff7812 */ /* 0x000fd6000784c0ff */
[----:B------:R-:W-:Y:S05]  /*0940*/  @!P1 BRA `(.L_x_5) ;  /* 0x0000000000309947 */ /* 0x000fea0003800000 */
[C---:B------:R-:W-:Y:S02]  /*0950*/  IMAD R7, R4.reuse, R3, R10 ;  /* 0x0000000304077224 */ /* 0x040fe400078e020a */
[----:B------:R-:W-:Y:S02]  /*0960*/  IMAD.IADD R5, R13, 0x1, R4 ;  /* 0x000000010d057824 */ /* 0x000fe400078e0204 */
[----:B------:R-:W-:Y:S01]  /*0970*/  VIADD R4, R4, 0x2 ;  /* 0x0000000204047836 */ /* 0x000fe20000000000 */
[----:B------:R-:W-:Y:S02]  /*0980*/  LEA R22, R7, R16, 0x2 ;  /* 0x0000001007167211 */ /* 0x000fe400078e10ff */
[----:B------:R-:W-:Y:S02]  /*0990*/  LEA R5, R5, UR4, 0x2 ;  /* 0x0000000405057c11 */ /* 0x000fe4000f8e10ff */
[----:B------:R-:W-:Y:S01]  /*09a0*/  LEA R24, R3, R22, 0x2 ;  /* 0x0000001603187211 */ /* 0x000fe200078e10ff */
[----:B------:R-:W-:Y:S04]  /*09b0*/  LDS R7, [R22] ;  /* 0x0000000016077984 */ /* 0x000fe80000000800 */
[----:B------:R-:W0:Y:S04]  /*09c0*/  LDS R6, [R5] ;  /* 0x0000000005067984 */ /* 0x000e280000000800 */
[----:B------:R-:W-:Y:S04]  /*09d0*/  LDS R23, [R5+0x4] ;  /* 0x0000040005177984 */ /* 0x000fe80000000800 */
[----:B------:R-:W1:Y:S01]  /*09e0*/  LDS R24, [R24] ;  /* 0x0000000018187984 */ /* 0x000e620000000800 */
[----:B0-----:R-:W-:-:S04]  /*09f0*/  FFMA R6, R6, R7, R11 ;  /* 0x0000000706067223 */ /* 0x001fc8000000000b */
[----:B-1----:R-:W-:-:S07]  /*0a00*/  FFMA R11, R23, R24, R6 ;  /* 0x00000018170b7223 */ /* 0x002fce0000000006 */
.L_x_5:
[----:B------:R-:W-:Y:S05]  /*0a10*/  @!P2 BRA `(.L_x_1) ;  /* 0x00000000001ca947 */ /* 0x000fea0003800000 */
[----:B------:R-:W-:Y:S01]  /*0a20*/  IMAD R5, R4, R3, R10 ;  /* 0x0000000304057224 */ /* 0x000fe200078e020a */
[----:B------:R-:W-:-:S04]  /*0a30*/  IADD3 R3, PT, PT, R13, R4, RZ ;  /* 0x000000040d037210 */ /* 0x000fc80007ffe0ff */
[----:B------:R-:W-:Y:S02]  /*0a40*/  LEA R5, R5, R16, 0x2 ;  /* 0x0000001005057211 */ /* 0x000fe400078e10ff */
[----:B------:R-:W-:-:S04]  /*0a50*/  LEA R3, R3, UR4, 0x2 ;  /* 0x0000000403037c11 */ /* 0x000fc8000f8e10ff */
[----:B------:R-:W-:Y:S04]  /*0a60*/  LDS R5, [R5] ;  /* 0x0000000005057984 */ /* 0x000fe80000000800 */
[----:B------:R-:W0:Y:S02]  /*0a70*/  LDS R4, [R3] ;  /* 0x0000000003047984 */ /* 0x000e240000000800 */
[----:B0-----:R-:W-:-:S07]  /*0a80*/  FFMA R11, R4, R5, R11 ;  /* 0x00000005040b7223 */ /* 0x001fce000000000b */
.L_x_1:
[----:B------:R-:W-:Y:S05]  /*0a90*/  @P0 BRA `(.L_x_6) ;  /* 0xfffffff800240947 */ /* 0x000fea000383ffff */
.L_x_0:
[----:B0-----:R-:W0:Y:S01]  /*0aa0*/  LDC.64 R4, c[0x0][0x390] ;  /* 0x0000e400ff047b82 */ /* 0x001e220000000a00 */
[----:B------:R-:W-:-:S04]  /*0ab0*/  IMAD R3, R15, R2, R19 ;  /* 0x000000020f037224 */ /* 0x000fc800078e0213 */
[----:B0-----:R-:W-:-:S05]  /*0ac0*/  IMAD.WIDE R2, R3, 0x4, R4 ;  /* 0x0000000403027825 */ /* 0x001fca00078e0204 */
[----:B------:R-:W-:Y:S01]  /*0ad0*/  STG.E desc[UR8][R2.64], R11 ;  /* 0x0000000b02007986 */ /* 0x000fe2000c101908 */
[----:B------:R-:W-:Y:S05]  /*0ae0*/  EXIT ;  /* 0x000000000000794d */ /* 0x000fea0003800000 */
.L_x_7:
[----:B------:R-:W-:-:S00]  /*0af0*/  BRA `(.L_x_7) ;  /* 0xfffffffc00fc7947 */ /* 0x000fc0000383ffff */
[----:B------:R-:W-:-:S00]  /*0b00*/  NOP ;  /* 0x0000000000007918 */ /* 0x000fc00000000000 */
[----:B------:R-:W-:-:S00]  /*0b10*/  NOP ;  /* 0x0000000000007918 */ /* 0x000fc00000000000 */
[----:B------:R-:W-:-:S00]  /*0b20*/  NOP ;  /* 0x0000000000007918 */ /* 0x000fc00000000000 */
[----:B------:R-:W-:-:S00]  /*0b30*/  NOP ;  /* 0x0000000000007918 */ /* 0x000fc00000000000 */
[----:B------:R-:W-:-:S00]  /*0b40*/  NOP ;  /* 0x0000000000007918 */ /* 0x000fc00000000000 */
[----:B------:R-:W-:-:S00]  /*0b50*/  NOP ;  /* 0x0000000000007918 */ /* 0x000fc00000000000 */
[----:B------:R-:W-:-:S00]  /*0b60*/  NOP ;  /* 0x0000000000007918 */ /* 0x000fc00000000000 */
[----:B------:R-:W-:-:S00]  /*0b70*/  NOP ;  /* 0x0000000000007918 */ /* 0x000fc00000000000 */
.L_x_8:


//--------------------- .nv.shared._Z16sharedABMultiplyPfS_S_ii --------------------------
	.section	.nv.shared._Z16sharedABMultiplyPfS_S_ii,"aw",@nobits
	.sectionflags	@""
	.align	16
	.zero		1024


//--------------------- .nv.shared.reserved.0     --------------------------
	.section	.nv.shared.reserved.0,"aw",@nobits
	.weak		__nv_reservedSMEM_offset_0_alias
	.size		__nv_reservedSMEM_offset_0_alias, 0, 64
	.other		__nv_reservedSMEM_offset_0_alias,@"STO_CUDA_RESERVED_SHARED STV_DEFAULT"
__nv_reservedSMEM_offset_0_alias:
	.zero		0
	.zero		64


//--------------------- .nv.constant0._Z16sharedABMultiplyPfS_S_ii --------------------------
	.section	.nv.constant0._Z16sharedABMultiplyPfS_S_ii,"a",@progbits
	.sectionflags	@""
	.align	4
.nv.constant0._Z16sharedABMultiplyPfS_S_ii:
	.zero		928


//--------------------- SYMBOLS --------------------------

	.type		.nv.reservedSmem.offset0,@object
	.size		.nv.reservedSmem.offset0,0x4
	.type		.nv.reservedSmem.cap,@object
	.size		.nv.reservedSmem.cap,0x4
